//
// Generated by NVIDIA NVVM Compiler
//
// Compiler Build ID: CL-36424714
// Cuda compilation tools, release 13.0, V13.0.88
// Based on NVVM 20.0.0
//

.version 9.0
.target sm_100
.address_size 64

	// .globl	count_frequency

.visible .entry count_frequency(
	.param .u64 .ptr .align 1 count_frequency_param_0,
	.param .u64 .ptr .align 1 count_frequency_param_1,
	.param .u32 count_frequency_param_2,
	.param .u32 count_frequency_param_3
)
{
	.reg .pred 	%p<5>;
	.reg .b32 	%r<24>;
	.reg .b64 	%rd<9>;

	ld.param.u64 	%rd3, [count_frequency_param_0];
	ld.param.u64 	%rd4, [count_frequency_param_1];
	ld.param.u32 	%r12, [count_frequency_param_2];
	ld.param.u32 	%r13, [count_frequency_param_3];
	mov.u32 	%r14, %ctaid.x;
	mov.u32 	%r1, %ntid.x;
	mov.u32 	%r15, %tid.x;
	mad.lo.s32 	%r20, %r14, %r1, %r15;
	setp.ge.u32 	%p1, %r20, %r12;
	@%p1 bra 	$L__BB0_6;
	mul.lo.s32 	%r3, %r13, %r12;
	mov.u32 	%r16, %nctaid.x;
	mul.lo.s32 	%r4, %r1, %r16;
	cvta.to.global.u64 	%rd1, %rd4;
	cvta.to.global.u64 	%rd2, %rd3;
$L__BB0_2:
	setp.ge.u32 	%p2, %r20, %r3;
	mov.b32 	%r23, 0;
	@%p2 bra 	$L__BB0_5;
	mov.b32 	%r23, 0;
	mov.u32 	%r22, %r20;
$L__BB0_4:
	mul.wide.s32 	%rd5, %r22, 4;
	add.s64 	%rd6, %rd2, %rd5;
	ld.global.u32 	%r19, [%rd6];
	add.s32 	%r23, %r19, %r23;
	add.s32 	%r22, %r22, %r12;
	setp.lt.u32 	%p3, %r22, %r3;
	@%p3 bra 	$L__BB0_4;
$L__BB0_5:
	mul.wide.s32 	%rd7, %r20, 4;
	add.s64 	%rd8, %rd1, %rd7;
	st.global.u32 	[%rd8], %r23;
	add.s32 	%r20, %r20, %r4;
	setp.lt.u32 	%p4, %r20, %r12;
	@%p4 bra 	$L__BB0_2;
$L__BB0_6:
	ret;

}
	// .globl	count_sets_frequencies
.visible .entry count_sets_frequencies(
	.param .u64 .ptr .align 1 count_sets_frequencies_param_0,
	.param .u64 .ptr .align 1 count_sets_frequencies_param_1,
	.param .u64 .ptr .align 1 count_sets_frequencies_param_2,
	.param .u32 count_sets_frequencies_param_3,
	.param .u32 count_sets_frequencies_param_4,
	.param .u32 count_sets_frequencies_param_5,
	.param .u32 count_sets_frequencies_param_6,
	.param .u32 count_sets_frequencies_param_7
)
{
	.reg .pred 	%p<12>;
	.reg .b16 	%rs<5>;
	.reg .b32 	%r<43>;
	.reg .b64 	%rd<17>;

	ld.param.u64 	%rd4, [count_sets_frequencies_param_0];
	ld.param.u64 	%rd5, [count_sets_frequencies_param_1];
	ld.param.u64 	%rd6, [count_sets_frequencies_param_2];
	ld.param.u32 	%r17, [count_sets_frequencies_param_3];
	ld.param.u32 	%r18, [count_sets_frequencies_param_5];
	ld.param.u32 	%r19, [count_sets_frequencies_param_6];
	ld.param.u32 	%r20, [count_sets_frequencies_param_7];
	cvta.to.global.u64 	%rd1, %rd6;
	mov.u32 	%r21, %ctaid.x;
	mov.u32 	%r22, %ntid.x;
	mov.u32 	%r23, %tid.x;
	mad.lo.s32 	%r37, %r21, %r22, %r23;
	mov.u32 	%r24, %nctaid.x;
	mul.lo.s32 	%r2, %r22, %r24;
	setp.ge.u32 	%p1, %r37, %r19;
	@%p1 bra 	$L__BB1_12;
	setp.ne.s32 	%p2, %r17, 0;
	@%p2 bra 	$L__BB1_3;
$L__BB1_2:
	mul.wide.s32 	%rd15, %r37, 4;
	add.s64 	%rd16, %rd1, %rd15;
	mov.b32 	%r36, 0;
	st.global.u32 	[%rd16], %r36;
	add.s32 	%r37, %r37, %r2;
	setp.lt.u32 	%p11, %r37, %r19;
	@%p11 bra 	$L__BB1_2;
	bra.uni 	$L__BB1_12;
$L__BB1_3:
	setp.eq.s32 	%p3, %r18, 0;
	@%p3 bra 	$L__BB1_10;
	cvta.to.global.u64 	%rd2, %rd5;
	cvta.to.global.u64 	%rd3, %rd4;
$L__BB1_5:
	mul.lo.s32 	%r9, %r37, %r18;
	mov.b32 	%r40, 0;
	mov.u32 	%r41, %r40;
$L__BB1_6:
	mov.b16 	%rs4, 1;
	mov.b32 	%r42, 0;
$L__BB1_7:
	add.s32 	%r27, %r42, %r9;
	mul.wide.s32 	%rd7, %r27, 4;
	add.s64 	%rd8, %rd2, %rd7;
	ld.global.u32 	%r28, [%rd8];
	mad.lo.s32 	%r29, %r28, %r17, %r40;
	mul.wide.u32 	%rd9, %r29, 4;
	add.s64 	%rd10, %rd3, %rd9;
	ld.global.u32 	%r30, [%rd10];
	setp.eq.s32 	%p4, %r30, 1;
	add.s32 	%r31, %r42, 1;
	selp.b16 	%rs4, %rs4, 0, %p4;
	selp.b32 	%r42, %r31, %r18, %p4;
	setp.lt.u32 	%p5, %r42, %r18;
	@%p5 bra 	$L__BB1_7;
	cvt.u32.u16 	%r32, %rs4;
	and.b32  	%r33, %r32, 255;
	add.s32 	%r41, %r41, %r33;
	setp.le.u32 	%p6, %r41, %r20;
	add.s32 	%r40, %r40, 1;
	setp.lt.u32 	%p7, %r40, %r17;
	and.pred  	%p8, %p6, %p7;
	@%p8 bra 	$L__BB1_6;
	mul.wide.s32 	%rd11, %r37, 4;
	add.s64 	%rd12, %rd1, %rd11;
	st.global.u32 	[%rd12], %r41;
	add.s32 	%r37, %r37, %r2;
	setp.lt.u32 	%p9, %r37, %r19;
	@%p9 bra 	$L__BB1_5;
	bra.uni 	$L__BB1_12;
$L__BB1_10:
	add.s32 	%r34, %r17, -1;
	min.u32 	%r35, %r20, %r34;
	add.s32 	%r5, %r35, 1;
$L__BB1_11:
	mul.wide.s32 	%rd13, %r37, 4;
	add.s64 	%rd14, %rd1, %rd13;
	st.global.u32 	[%rd14], %r5;
	add.s32 	%r37, %r37, %r2;
	setp.lt.u32 	%p10, %r37, %r19;
	@%p10 bra 	$L__BB1_11;
$L__BB1_12:
	ret;

}
	// .globl	count_frequency_table
.visible .entry count_frequency_table(
	.param .u64 .ptr .align 1 count_frequency_table_param_0,
	.param .u64 .ptr .align 1 count_frequency_table_param_1,
	.param .u32 count_frequency_table_param_2,
	.param .u32 count_frequency_table_param_3
)
{
	.reg .pred 	%p<14>;
	.reg .b32 	%r<152>;
	.reg .b64 	%rd<71>;

	ld.param.u64 	%rd3, [count_frequency_table_param_0];
	ld.param.u64 	%rd4, [count_frequency_table_param_1];
	ld.param.u32 	%r40, [count_frequency_table_param_2];
	ld.param.u32 	%r41, [count_frequency_table_param_3];
	cvta.to.global.u64 	%rd1, %rd3;
	cvta.to.global.u64 	%rd2, %rd4;
	mov.u32 	%r42, %ctaid.x;
	mov.u32 	%r43, %ntid.x;
	mov.u32 	%r44, %tid.x;
	mad.lo.s32 	%r137, %r42, %r43, %r44;
	mov.u32 	%r45, %nctaid.x;
	mul.lo.s32 	%r2, %r43, %r45;
	setp.ge.u32 	%p1, %r137, %r41;
	@%p1 bra 	$L__BB2_18;
	setp.ne.s32 	%p2, %r40, 0;
	@%p2 bra 	$L__BB2_3;
$L__BB2_2:
	mul.wide.s32 	%rd69, %r137, 4;
	add.s64 	%rd70, %rd2, %rd69;
	mov.b32 	%r136, 0;
	st.global.u32 	[%rd70], %r136;
	add.s32 	%r137, %r137, %r2;
	setp.lt.u32 	%p13, %r137, %r41;
	@%p13 bra 	$L__BB2_2;
	bra.uni 	$L__BB2_18;
$L__BB2_3:
	and.b32  	%r5, %r40, 15;
	add.s32 	%r6, %r5, -1;
	and.b32  	%r7, %r40, 7;
	add.s32 	%r8, %r7, -1;
	and.b32  	%r9, %r40, -16;
	and.b32  	%r10, %r40, 3;
	neg.s32 	%r11, %r9;
$L__BB2_4:
	setp.lt.u32 	%p3, %r40, 16;
	mul.lo.s32 	%r13, %r137, %r40;
	mov.b32 	%r146, 0;
	mov.u32 	%r151, %r146;
	@%p3 bra 	$L__BB2_7;
	add.s32 	%r139, %r13, 7;
	mov.b32 	%r151, 0;
	mov.u32 	%r140, %r11;
$L__BB2_6:
	.pragma "nounroll";
	add.s32 	%r49, %r139, -7;
	mul.wide.u32 	%rd5, %r49, 4;
	add.s64 	%rd6, %rd1, %rd5;
	ld.global.u32 	%r50, [%rd6];
	add.s32 	%r51, %r50, %r151;
	add.s32 	%r52, %r139, -6;
	mul.wide.u32 	%rd7, %r52, 4;
	add.s64 	%rd8, %rd1, %rd7;
	ld.global.u32 	%r53, [%rd8];
	add.s32 	%r54, %r53, %r51;
	add.s32 	%r55, %r139, -5;
	mul.wide.u32 	%rd9, %r55, 4;
	add.s64 	%rd10, %rd1, %rd9;
	ld.global.u32 	%r56, [%rd10];
	add.s32 	%r57, %r56, %r54;
	add.s32 	%r58, %r139, -4;
	mul.wide.u32 	%rd11, %r58, 4;
	add.s64 	%rd12, %rd1, %rd11;
	ld.global.u32 	%r59, [%rd12];
	add.s32 	%r60, %r59, %r57;
	add.s32 	%r61, %r139, -3;
	mul.wide.u32 	%rd13, %r61, 4;
	add.s64 	%rd14, %rd1, %rd13;
	ld.global.u32 	%r62, [%rd14];
	add.s32 	%r63, %r62, %r60;
	add.s32 	%r64, %r139, -2;
	mul.wide.u32 	%rd15, %r64, 4;
	add.s64 	%rd16, %rd1, %rd15;
	ld.global.u32 	%r65, [%rd16];
	add.s32 	%r66, %r65, %r63;
	add.s32 	%r67, %r139, -1;
	mul.wide.u32 	%rd17, %r67, 4;
	add.s64 	%rd18, %rd1, %rd17;
	ld.global.u32 	%r68, [%rd18];
	add.s32 	%r69, %r68, %r66;
	add.s32 	%r70, %r139, 8;
	mul.wide.u32 	%rd19, %r139, 4;
	add.s64 	%rd20, %rd1, %rd19;
	ld.global.u32 	%r71, [%rd20];
	add.s32 	%r72, %r71, %r69;
	add.s32 	%r73, %r139, 1;
	mul.wide.u32 	%rd21, %r73, 4;
	add.s64 	%rd22, %rd1, %rd21;
	ld.global.u32 	%r74, [%rd22];
	add.s32 	%r75, %r74, %r72;
	add.s32 	%r76, %r139, 2;
	mul.wide.u32 	%rd23, %r76, 4;
	add.s64 	%rd24, %rd1, %rd23;
	ld.global.u32 	%r77, [%rd24];
	add.s32 	%r78, %r77, %r75;
	add.s32 	%r79, %r139, 3;
	mul.wide.u32 	%rd25, %r79, 4;
	add.s64 	%rd26, %rd1, %rd25;
	ld.global.u32 	%r80, [%rd26];
	add.s32 	%r81, %r80, %r78;
	add.s32 	%r82, %r139, 4;
	mul.wide.u32 	%rd27, %r82, 4;
	add.s64 	%rd28, %rd1, %rd27;
	ld.global.u32 	%r83, [%rd28];
	add.s32 	%r84, %r83, %r81;
	add.s32 	%r85, %r139, 5;
	mul.wide.u32 	%rd29, %r85, 4;
	add.s64 	%rd30, %rd1, %rd29;
	ld.global.u32 	%r86, [%rd30];
	add.s32 	%r87, %r86, %r84;
	add.s32 	%r88, %r139, 6;
	mul.wide.u32 	%rd31, %r88, 4;
	add.s64 	%rd32, %rd1, %rd31;
	ld.global.u32 	%r89, [%rd32];
	add.s32 	%r90, %r89, %r87;
	add.s32 	%r91, %r139, 7;
	mul.wide.u32 	%rd33, %r91, 4;
	add.s64 	%rd34, %rd1, %rd33;
	ld.global.u32 	%r92, [%rd34];
	add.s32 	%r93, %r92, %r90;
	mul.wide.u32 	%rd35, %r70, 4;
	add.s64 	%rd36, %rd1, %rd35;
	ld.global.u32 	%r94, [%rd36];
	add.s32 	%r151, %r94, %r93;
	add.s32 	%r140, %r140, 16;
	add.s32 	%r139, %r139, 16;
	setp.ne.s32 	%p4, %r140, 0;
	mov.u32 	%r146, %r9;
	@%p4 bra 	$L__BB2_6;
$L__BB2_7:
	setp.eq.s32 	%p5, %r5, 0;
	@%p5 bra 	$L__BB2_17;
	setp.lt.u32 	%p6, %r6, 7;
	@%p6 bra 	$L__BB2_10;
	add.s32 	%r96, %r146, %r13;
	mul.wide.u32 	%rd37, %r96, 4;
	add.s64 	%rd38, %rd1, %rd37;
	ld.global.u32 	%r97, [%rd38];
	add.s32 	%r98, %r97, %r151;
	add.s32 	%r99, %r96, 1;
	mul.wide.u32 	%rd39, %r99, 4;
	add.s64 	%rd40, %rd1, %rd39;
	ld.global.u32 	%r100, [%rd40];
	add.s32 	%r101, %r100, %r98;
	add.s32 	%r102, %r96, 2;
	mul.wide.u32 	%rd41, %r102, 4;
	add.s64 	%rd42, %rd1, %rd41;
	ld.global.u32 	%r103, [%rd42];
	add.s32 	%r104, %r103, %r101;
	add.s32 	%r105, %r96, 3;
	mul.wide.u32 	%rd43, %r105, 4;
	add.s64 	%rd44, %rd1, %rd43;
	ld.global.u32 	%r106, [%rd44];
	add.s32 	%r107, %r106, %r104;
	add.s32 	%r108, %r96, 4;
	mul.wide.u32 	%rd45, %r108, 4;
	add.s64 	%rd46, %rd1, %rd45;
	ld.global.u32 	%r109, [%rd46];
	add.s32 	%r110, %r109, %r107;
	add.s32 	%r111, %r96, 5;
	mul.wide.u32 	%rd47, %r111, 4;
	add.s64 	%rd48, %rd1, %rd47;
	ld.global.u32 	%r112, [%rd48];
	add.s32 	%r113, %r112, %r110;
	add.s32 	%r114, %r96, 6;
	mul.wide.u32 	%rd49, %r114, 4;
	add.s64 	%rd50, %rd1, %rd49;
	ld.global.u32 	%r115, [%rd50];
	add.s32 	%r116, %r115, %r113;
	add.s32 	%r117, %r96, 7;
	mul.wide.u32 	%rd51, %r117, 4;
	add.s64 	%rd52, %rd1, %rd51;
	ld.global.u32 	%r118, [%rd52];
	add.s32 	%r151, %r118, %r116;
	add.s32 	%r146, %r146, 8;
$L__BB2_10:
	setp.eq.s32 	%p7, %r7, 0;
	@%p7 bra 	$L__BB2_17;
	setp.lt.u32 	%p8, %r8, 3;
	@%p8 bra 	$L__BB2_13;
	add.s32 	%r120, %r146, %r13;
	mul.wide.u32 	%rd53, %r120, 4;
	add.s64 	%rd54, %rd1, %rd53;
	ld.global.u32 	%r121, [%rd54];
	add.s32 	%r122, %r121, %r151;
	add.s32 	%r123, %r120, 1;
	mul.wide.u32 	%rd55, %r123, 4;
	add.s64 	%rd56, %rd1, %rd55;
	ld.global.u32 	%r124, [%rd56];
	add.s32 	%r125, %r124, %r122;
	add.s32 	%r126, %r120, 2;
	mul.wide.u32 	%rd57, %r126, 4;
	add.s64 	%rd58, %rd1, %rd57;
	ld.global.u32 	%r127, [%rd58];
	add.s32 	%r128, %r127, %r125;
	add.s32 	%r129, %r120, 3;
	mul.wide.u32 	%rd59, %r129, 4;
	add.s64 	%rd60, %rd1, %rd59;
	ld.global.u32 	%r130, [%rd60];
	add.s32 	%r151, %r130, %r128;
	add.s32 	%r146, %r146, 4;
$L__BB2_13:
	setp.eq.s32 	%p9, %r10, 0;
	@%p9 bra 	$L__BB2_17;
	setp.eq.s32 	%p10, %r10, 1;
	add.s32 	%r34, %r146, %r13;
	mul.wide.u32 	%rd61, %r34, 4;
	add.s64 	%rd62, %rd1, %rd61;
	ld.global.u32 	%r131, [%rd62];
	add.s32 	%r151, %r131, %r151;
	@%p10 bra 	$L__BB2_17;
	setp.eq.s32 	%p11, %r10, 2;
	add.s32 	%r132, %r34, 1;
	mul.wide.u32 	%rd63, %r132, 4;
	add.s64 	%rd64, %rd1, %rd63;
	ld.global.u32 	%r133, [%rd64];
	add.s32 	%r151, %r133, %r151;
	@%p11 bra 	$L__BB2_17;
	add.s32 	%r134, %r34, 2;
	mul.wide.u32 	%rd65, %r134, 4;
	add.s64 	%rd66, %rd1, %rd65;
	ld.global.u32 	%r135, [%rd66];
	add.s32 	%r151, %r135, %r151;
$L__BB2_17:
	mul.wide.s32 	%rd67, %r137, 4;
	add.s64 	%rd68, %rd2, %rd67;
	st.global.u32 	[%rd68], %r151;
	add.s32 	%r137, %r137, %r2;
	setp.lt.u32 	%p12, %r137, %r41;
	@%p12 bra 	$L__BB2_4;
$L__BB2_18:
	ret;

}


// ===== COMPILED SASS (sm_100) =====

	.target	sm_100

	.elftype	@"ET_EXEC"


//--------------------- .note.nv.tkinfo           --------------------------
	.section	.note.nv.tkinfo,"",@"SHT_NOTE"
	.sectionflags	@"SHF_NOTE_NV_TKINFO"
	.tkinfo
        /*0018*/ 	.word	0x00000002
        /*0030*/ 	.string	""
        /*0030*/ 	.string	"ptxas"
        /*0030*/ 	.string	"Cuda compilation tools, release 13.0, V13.0.88"
        /*0030*/ 	.string	"Build cuda_13.0.r13.0/compiler.36424714_0"
        /*0030*/ 	.string	"-arch sm_100 -m 64 "



//--------------------- .note.nv.cuinfo           --------------------------
	.section	.note.nv.cuinfo,"",@"SHT_NOTE"
	.sectionflags	@"SHF_NOTE_NV_CUINFO"
        /*0018*/ 	.short	0x0002
        /*001a*/ 	.short	0x0064
        /*001c*/ 	.short	0x0082
	.zero		2


//--------------------- .nv.info                  --------------------------
	.section	.nv.info,"",@"SHT_CUDA_INFO"
	.align	4


	//----- nvinfo : EIATTR_REGCOUNT
	.align		4
        /*0000*/ 	.byte	0x04, 0x2f
        /*0002*/ 	.short	(.L_1 - .L_0)
	.align		4
.L_0:
        /*0004*/ 	.word	index@(count_frequency)
        /*0008*/ 	.word	0x00000010


	//----- nvinfo : EIATTR_FRAME_SIZE
	.align		4
.L_1:
        /*000c*/ 	.byte	0x04, 0x11
        /*000e*/ 	.short	(.L_3 - .L_2)
	.align		4
.L_2:
        /*0010*/ 	.word	index@(count_frequency)
        /*0014*/ 	.word	0x00000000


	//----- nvinfo : EIATTR_REGCOUNT
	.align		4
.L_3:
        /*0018*/ 	.byte	0x04, 0x2f
        /*001a*/ 	.short	(.L_5 - .L_4)
	.align		4
.L_4:
        /*001c*/ 	.word	index@(count_sets_frequencies)
        /*0020*/ 	.word	0x00000012


	//----- nvinfo : EIATTR_FRAME_SIZE
	.align		4
.L_5:
        /*0024*/ 	.byte	0x04, 0x11
        /*0026*/ 	.short	(.L_7 - .L_6)
	.align		4
.L_6:
        /*0028*/ 	.word	index@(count_sets_frequencies)
        /*002c*/ 	.word	0x00000000


	//----- nvinfo : EIATTR_REGCOUNT
	.align		4
.L_7:
        /*0030*/ 	.byte	0x04, 0x2f
        /*0032*/ 	.short	(.L_9 - .L_8)
	.align		4
.L_8:
        /*0034*/ 	.word	index@(count_frequency_table)
        /*0038*/ 	.word	0x00000020


	//----- nvinfo : EIATTR_FRAME_SIZE
	.align		4
.L_9:
        /*003c*/ 	.byte	0x04, 0x11
        /*003e*/ 	.short	(.L_11 - .L_10)
	.align		4
.L_10:
        /*0040*/ 	.word	index@(count_frequency_table)
        /*0044*/ 	.word	0x00000000


	//----- nvinfo : EIATTR_MIN_STACK_SIZE
	.align		4
.L_11:
        /*0048*/ 	.byte	0x04, 0x12
        /*004a*/ 	.short	(.L_13 - .L_12)
	.align		4
.L_12:
        /*004c*/ 	.word	index@(count_frequency_table)
        /*0050*/ 	.word	0x00000000


	//----- nvinfo : EIATTR_MIN_STACK_SIZE
	.align		4
.L_13:
        /*0054*/ 	.byte	0x04, 0x12
        /*0056*/ 	.short	(.L_15 - .L_14)
	.align		4
.L_14:
        /*0058*/ 	.word	index@(count_sets_frequencies)
        /*005c*/ 	.word	0x00000000


	//----- nvinfo : EIATTR_MIN_STACK_SIZE
	.align		4
.L_15:
        /*0060*/ 	.byte	0x04, 0x12
        /*0062*/ 	.short	(.L_17 - .L_16)
	.align		4
.L_16:
        /*0064*/ 	.word	index@(count_frequency)
        /*0068*/ 	.word	0x00000000
.L_17:


//--------------------- .nv.compat                --------------------------
	.section	.nv.compat,"",@"SHT_CUDA_COMPAT_INFO"
	.align	4
        /*0000*/ 	.byte	0x02, 0x09, 0x00, 0x00, 0x02, 0x02, 0x01, 0x00, 0x02, 0x05, 0x05, 0x00, 0x03, 0x07, 0x01, 0x01
        /*0010*/ 	.byte	0x02, 0x03, 0x00, 0x00, 0x02, 0x06, 0x01, 0x00, 0x04, 0x0b, 0x08, 0x00, 0x09, 0x00, 0x00, 0x00
        /*0020*/ 	.byte	0x00, 0x00, 0x00, 0x00


//--------------------- .nv.info.count_frequency_table --------------------------
	.section	.nv.info.count_frequency_table,"",@"SHT_CUDA_INFO"
	.sectionflags	@""
	.align	4


	//----- nvinfo : EIATTR_CUDA_API_VERSION
	.align		4
        /*0000*/ 	.byte	0x04, 0x37
        /*0002*/ 	.short	(.L_19 - .L_18)
.L_18:
        /*0004*/ 	.word	0x00000082


	//----- nvinfo : EIATTR_KPARAM_INFO
	.align		4
.L_19:
        /*0008*/ 	.byte	0x04, 0x17
        /*000a*/ 	.short	(.L_21 - .L_20)
.L_20:
        /*000c*/ 	.word	0x00000000
        /*0010*/ 	.short	0x0003
        /*0012*/ 	.short	0x0014
        /*0014*/ 	.byte	0x00, 0xf0, 0x11, 0x00


	//----- nvinfo : EIATTR_KPARAM_INFO
	.align		4
.L_21:
        /*0018*/ 	.byte	0x04, 0x17
        /*001a*/ 	.short	(.L_23 - .L_22)
.L_22:
        /*001c*/ 	.word	0x00000000
        /*0020*/ 	.short	0x0002
        /*0022*/ 	.short	0x0010
        /*0024*/ 	.byte	0x00, 0xf0, 0x11, 0x00


	//----- nvinfo : EIATTR_KPARAM_INFO
	.align		4
.L_23:
        /*0028*/ 	.byte	0x04, 0x17
        /*002a*/ 	.short	(.L_25 - .L_24)
.L_24:
        /*002c*/ 	.word	0x00000000
        /*0030*/ 	.short	0x0001
        /*0032*/ 	.short	0x0008
        /*0034*/ 	.byte	0x00, 0xf5, 0x21, 0x00


	//----- nvinfo : EIATTR_KPARAM_INFO
	.align		4
.L_25:
        /*0038*/ 	.byte	0x04, 0x17
        /*003a*/ 	.short	(.L_27 - .L_26)
.L_26:
        /*003c*/ 	.word	0x00000000
        /*0040*/ 	.short	0x0000
        /*0042*/ 	.short	0x0000
        /*0044*/ 	.byte	0x00, 0xf5, 0x21, 0x00


	//----- nvinfo : EIATTR_SPARSE_MMA_MASK
	.align		4
.L_27:
        /*0048*/ 	.byte	0x03, 0x50
        /*004a*/ 	.short	0x0000


	//----- nvinfo : EIATTR_MAXREG_COUNT
	.align		4
        /*004c*/ 	.byte	0x03, 0x1b
        /*004e*/ 	.short	0x00ff


	//----- nvinfo : EIATTR_MERCURY_ISA_VERSION
	.align		4
        /*0050*/ 	.byte	0x03, 0x5f
        /*0052*/ 	.short	0x0101


	//----- nvinfo : EIATTR_VRC_CTA_INIT_COUNT
	.align		4
        /*0054*/ 	.byte	0x02, 0x4a
	.zero		1
	.zero		1


	//----- nvinfo : EIATTR_EXIT_INSTR_OFFSETS
	.align		4
        /*0058*/ 	.byte	0x04, 0x1c
        /*005a*/ 	.short	(.L_29 - .L_28)


	//   ....[0]....
.L_28:
        /*005c*/ 	.word	0x00000090


	//   ....[1]....
        /*0060*/ 	.word	0x00000140


	//   ....[2]....
        /*0064*/ 	.word	0x00000b00


	//----- nvinfo : EIATTR_CRS_STACK_SIZE
	.align		4
.L_29:
        /*0068*/ 	.byte	0x04, 0x1e
        /*006a*/ 	.short	(.L_31 - .L_30)
.L_30:
        /*006c*/ 	.word	0x00000000


	//----- nvinfo : EIATTR_CBANK_PARAM_SIZE
	.align		4
.L_31:
        /*0070*/ 	.byte	0x03, 0x19
        /*0072*/ 	.short	0x0018


	//----- nvinfo : EIATTR_PARAM_CBANK
	.align		4
        /*0074*/ 	.byte	0x04, 0x0a
        /*0076*/ 	.short	(.L_33 - .L_32)
	.align		4
.L_32:
        /*0078*/ 	.word	index@(.nv.constant0.count_frequency_table)
        /*007c*/ 	.short	0x0380
        /*007e*/ 	.short	0x0018


	//----- nvinfo : EIATTR_SW_WAR
	.align		4
.L_33:
        /*0080*/ 	.byte	0x04, 0x36
        /*0082*/ 	.short	(.L_35 - .L_34)
.L_34:
        /*0084*/ 	.word	0x00000008
.L_35:


//--------------------- .nv.info.count_sets_frequencies --------------------------
	.section	.nv.info.count_sets_frequencies,"",@"SHT_CUDA_INFO"
	.sectionflags	@""
	.align	4


	//----- nvinfo : EIATTR_CUDA_API_VERSION
	.align		4
        /*0000*/ 	.byte	0x04, 0x37
        /*0002*/ 	.short	(.L_37 - .L_36)
.L_36:
        /*0004*/ 	.word	0x00000082


	//----- nvinfo : EIATTR_KPARAM_INFO
	.align		4
.L_37:
        /*0008*/ 	.byte	0x04, 0x17
        /*000a*/ 	.short	(.L_39 - .L_38)
.L_38:
        /*000c*/ 	.word	0x00000000
        /*0010*/ 	.short	0x0007
        /*0012*/ 	.short	0x0028
        /*0014*/ 	.byte	0x00, 0xf0, 0x11, 0x00


	//----- nvinfo : EIATTR_KPARAM_INFO
	.align		4
.L_39:
        /*0018*/ 	.byte	0x04, 0x17
        /*001a*/ 	.short	(.L_41 - .L_40)
.L_40:
        /*001c*/ 	.word	0x00000000
        /*0020*/ 	.short	0x0006
        /*0022*/ 	.short	0x0024
        /*0024*/ 	.byte	0x00, 0xf0, 0x11, 0x00


	//----- nvinfo : EIATTR_KPARAM_INFO
	.align		4
.L_41:
        /*0028*/ 	.byte	0x04, 0x17
        /*002a*/ 	.short	(.L_43 - .L_42)
.L_42:
        /*002c*/ 	.word	0x00000000
        /*0030*/ 	.short	0x0005
        /*0032*/ 	.short	0x0020
        /*0034*/ 	.byte	0x00, 0xf0, 0x11, 0x00


	//----- nvinfo : EIATTR_KPARAM_INFO
	.align		4
.L_43:
        /*0038*/ 	.byte	0x04, 0x17
        /*003a*/ 	.short	(.L_45 - .L_44)
.L_44:
        /*003c*/ 	.word	0x00000000
        /*0040*/ 	.short	0x0004
        /*0042*/ 	.short	0x001c
        /*0044*/ 	.byte	0x00, 0xf0, 0x11, 0x00


	//----- nvinfo : EIATTR_KPARAM_INFO
	.align		4
.L_45:
        /*0048*/ 	.byte	0x04, 0x17
        /*004a*/ 	.short	(.L_47 - .L_46)
.L_46:
        /*004c*/ 	.word	0x00000000
        /*0050*/ 	.short	0x0003
        /*0052*/ 	.short	0x0018
        /*0054*/ 	.byte	0x00, 0xf0, 0x11, 0x00


	//----- nvinfo : EIATTR_KPARAM_INFO
	.align		4
.L_47:
        /*0058*/ 	.byte	0x04, 0x17
        /*005a*/ 	.short	(.L_49 - .L_48)
.L_48:
        /*005c*/ 	.word	0x00000000
        /*0060*/ 	.short	0x0002
        /*0062*/ 	.short	0x0010
        /*0064*/ 	.byte	0x00, 0xf5, 0x21, 0x00


	//----- nvinfo : EIATTR_KPARAM_INFO
	.align		4
.L_49:
        /*0068*/ 	.byte	0x04, 0x17
        /*006a*/ 	.short	(.L_51 - .L_50)
.L_50:
        /*006c*/ 	.word	0x00000000
        /*0070*/ 	.short	0x0001
        /*0072*/ 	.short	0x0008
        /*0074*/ 	.byte	0x00, 0xf5, 0x21, 0x00


	//----- nvinfo : EIATTR_KPARAM_INFO
	.align		4
.L_51:
        /*0078*/ 	.byte	0x04, 0x17
        /*007a*/ 	.short	(.L_53 - .L_52)
.L_52:
        /*007c*/ 	.word	0x00000000
        /*0080*/ 	.short	0x0000
        /*0082*/ 	.short	0x0000
        /*0084*/ 	.byte	0x00, 0xf5, 0x21, 0x00


	//----- nvinfo : EIATTR_SPARSE_MMA_MASK
	.align		4
.L_53:
        /*0088*/ 	.byte	0x03, 0x50
        /*008a*/ 	.short	0x0000


	//----- nvinfo : EIATTR_MAXREG_COUNT
	.align		4
        /*008c*/ 	.byte	0x03, 0x1b
        /*008e*/ 	.short	0x00ff


	//----- nvinfo : EIATTR_MERCURY_ISA_VERSION
	.align		4
        /*0090*/ 	.byte	0x03, 0x5f
        /*0092*/ 	.short	0x0101


	//----- nvinfo : EIATTR_VRC_CTA_INIT_COUNT
	.align		4
        /*0094*/ 	.byte	0x02, 0x4a
	.zero		1
	.zero		1


	//----- nvinfo : EIATTR_EXIT_INSTR_OFFSETS
	.align		4
        /*0098*/ 	.byte	0x04, 0x1c
        /*009a*/ 	.short	(.L_55 - .L_54)


	//   ....[0]....
.L_54:
        /*009c*/ 	.word	0x00000090


	//   ....[1]....
        /*00a0*/ 	.word	0x00000140


	//   ....[2]....
        /*00a4*/ 	.word	0x000003e0


	//   ....[3]....
        /*00a8*/ 	.word	0x00000480


	//----- nvinfo : EIATTR_CRS_STACK_SIZE
	.align		4
.L_55:
        /*00ac*/ 	.byte	0x04, 0x1e
        /*00ae*/ 	.short	(.L_57 - .L_56)
.L_56:
        /*00b0*/ 	.word	0x00000000


	//----- nvinfo : EIATTR_CBANK_PARAM_SIZE
	.align		4
.L_57:
        /*00b4*/ 	.byte	0x03, 0x19
        /*00b6*/ 	.short	0x002c


	//----- nvinfo : EIATTR_PARAM_CBANK
	.align		4
        /*00b8*/ 	.byte	0x04, 0x0a
        /*00ba*/ 	.short	(.L_59 - .L_58)
	.align		4
.L_58:
        /*00bc*/ 	.word	index@(.nv.constant0.count_sets_frequencies)
        /*00c0*/ 	.short	0x0380
        /*00c2*/ 	.short	0x002c


	//----- nvinfo : EIATTR_SW_WAR
	.align		4
.L_59:
        /*00c4*/ 	.byte	0x04, 0x36
        /*00c6*/ 	.short	(.L_61 - .L_60)
.L_60:
        /*00c8*/ 	.word	0x00000008
.L_61:


//--------------------- .nv.info.count_frequency  --------------------------
	.section	.nv.info.count_frequency,"",@"SHT_CUDA_INFO"
	.sectionflags	@""
	.align	4


	//----- nvinfo : EIATTR_CUDA_API_VERSION
	.align		4
        /*0000*/ 	.byte	0x04, 0x37
        /*0002*/ 	.short	(.L_63 - .L_62)
.L_62:
        /*0004*/ 	.word	0x00000082


	//----- nvinfo : EIATTR_KPARAM_INFO
	.align		4
.L_63:
        /*0008*/ 	.byte	0x04, 0x17
        /*000a*/ 	.short	(.L_65 - .L_64)
.L_64:
        /*000c*/ 	.word	0x00000000
        /*0010*/ 	.short	0x0003
        /*0012*/ 	.short	0x0014
        /*0014*/ 	.byte	0x00, 0xf0, 0x11, 0x00


	//----- nvinfo : EIATTR_KPARAM_INFO
	.align		4
.L_65:
        /*0018*/ 	.byte	0x04, 0x17
        /*001a*/ 	.short	(.L_67 - .L_66)
.L_66:
        /*001c*/ 	.word	0x00000000
        /*0020*/ 	.short	0x0002
        /*0022*/ 	.short	0x0010
        /*0024*/ 	.byte	0x00, 0xf0, 0x11, 0x00


	//----- nvinfo : EIATTR_KPARAM_INFO
	.align		4
.L_67:
        /*0028*/ 	.byte	0x04, 0x17
        /*002a*/ 	.short	(.L_69 - .L_68)
.L_68:
        /*002c*/ 	.word	0x00000000
        /*0030*/ 	.short	0x0001
        /*0032*/ 	.short	0x0008
        /*0034*/ 	.byte	0x00, 0xf5, 0x21, 0x00


	//----- nvinfo : EIATTR_KPARAM_INFO
	.align		4
.L_69:
        /*0038*/ 	.byte	0x04, 0x17
        /*003a*/ 	.short	(.L_71 - .L_70)
.L_70:
        /*003c*/ 	.word	0x00000000
        /*0040*/ 	.short	0x0000
        /*0042*/ 	.short	0x0000
        /*0044*/ 	.byte	0x00, 0xf5, 0x21, 0x00


	//----- nvinfo : EIATTR_SPARSE_MMA_MASK
	.align		4
.L_71:
        /*0048*/ 	.byte	0x03, 0x50
        /*004a*/ 	.short	0x0000


	//----- nvinfo : EIATTR_MAXREG_COUNT
	.align		4
        /*004c*/ 	.byte	0x03, 0x1b
        /*004e*/ 	.short	0x00ff


	//----- nvinfo : EIATTR_MERCURY_ISA_VERSION
	.align		4
        /*0050*/ 	.byte	0x03, 0x5f
        /*0052*/ 	.short	0x0101


	//----- nvinfo : EIATTR_VRC_CTA_INIT_COUNT
	.align		4
        /*0054*/ 	.byte	0x02, 0x4a
	.zero		1
	.zero		1


	//----- nvinfo : EIATTR_EXIT_INSTR_OFFSETS
	.align		4
        /*0058*/ 	.byte	0x04, 0x1c
        /*005a*/ 	.short	(.L_73 - .L_72)


	//   ....[0]....
.L_72:
        /*005c*/ 	.word	0x00000070


	//   ....[1]....
        /*0060*/ 	.word	0x00000230


	//----- nvinfo : EIATTR_CRS_STACK_SIZE
	.align		4
.L_73:
        /*0064*/ 	.byte	0x04, 0x1e
        /*0066*/ 	.short	(.L_75 - .L_74)
.L_74:
        /*0068*/ 	.word	0x00000000


	//----- nvinfo : EIATTR_CBANK_PARAM_SIZE
	.align		4
.L_75:
        /*006c*/ 	.byte	0x03, 0x19
        /*006e*/ 	.short	0x0018


	//----- nvinfo : EIATTR_PARAM_CBANK
	.align		4
        /*0070*/ 	.byte	0x04, 0x0a
        /*0072*/ 	.short	(.L_77 - .L_76)
	.align		4
.L_76:
        /*0074*/ 	.word	index@(.nv.constant0.count_frequency)
        /*0078*/ 	.short	0x0380
        /*007a*/ 	.short	0x0018


	//----- nvinfo : EIATTR_SW_WAR
	.align		4
.L_77:
        /*007c*/ 	.byte	0x04, 0x36
        /*007e*/ 	.short	(.L_79 - .L_78)
.L_78:
        /*0080*/ 	.word	0x00000008
.L_79:


//--------------------- .nv.callgraph             --------------------------
	.section	.nv.callgraph,"",@"SHT_CUDA_CALLGRAPH"
	.align	4
	.sectionentsize	8
	.align		4
        /*0000*/ 	.word	0x00000000
	.align		4
        /*0004*/ 	.word	0xffffffff
	.align		4
        /*0008*/ 	.word	0x00000000
	.align		4
        /*000c*/ 	.word	0xfffffffe
	.align		4
        /*0010*/ 	.word	0x00000000
	.align		4
        /*0014*/ 	.word	0xfffffffd
	.align		4
        /*0018*/ 	.word	0x00000000
	.align		4
        /*001c*/ 	.word	0xfffffffc


//--------------------- .text.count_frequency_table --------------------------
	.section	.text.count_frequency_table,"ax",@progbits
	.align	128
        .global         count_frequency_table
        .type           count_frequency_table,@function
        .size           count_frequency_table,(.L_x_24 - count_frequency_table)
        .other          count_frequency_table,@"STO_CUDA_ENTRY STV_DEFAULT"
count_frequency_table:
.text.count_frequency_table:
[----:B------:R-:W-:Y:S01]  /*0000*/  LDC R1, c[0x0][0x37c] ;  /* 0x0000df00ff017b82 */ /* 0x000fe20000000800 */
[----:B------:R-:W0:Y:S07]  /*0010*/  S2R R3, SR_TID.X ;  /* 0x0000000000037919 */ /* 0x000e2e0000002100 */
[----:B------:R-:W0:Y:S01]  /*0020*/  S2UR UR4, SR_CTAID.X ;  /* 0x00000000000479c3 */ /* 0x000e220000002500 */
[----:B------:R-:W1:Y:S07]  /*0030*/  LDCU UR6, c[0x0][0x394] ;  /* 0x00007280ff0677ac */ /* 0x000e6e0008000800 */
[----:B------:R-:W0:Y:S01]  /*0040*/  LDC R0, c[0x0][0x360] ;  /* 0x0000d800ff007b82 */ /* 0x000e220000000800 */
[----:B------:R-:W2:Y:S01]  /*0050*/  LDCU UR5, c[0x0][0x370] ;  /* 0x00006e00ff0577ac */ /* 0x000ea20008000800 */
[----:B0-----:R-:W-:-:S02]  /*0060*/  IMAD R3, R0, UR4, R3 ;  /* 0x0000000400037c24 */ /* 0x001fc4000f8e0203 */
[----:B--2---:R-:W-:-:S03]  /*0070*/  IMAD R0, R0, UR5, RZ ;  /* 0x0000000500007c24 */ /* 0x004fc6000f8e02ff */
[----:B-1----:R-:W-:-:S13]  /*0080*/  ISETP.GE.U32.AND P0, PT, R3, UR6, PT ;  /* 0x0000000603007c0c */ /* 0x002fda000bf06070 */
[----:B------:R-:W-:Y:S05]  /*0090*/  @P0 EXIT ;  /* 0x000000000000094d */ /* 0x000fea0003800000 */
[----:B------:R-:W0:Y:S01]  /*00a0*/  LDC R6, c[0x0][0x390] ;  /* 0x0000e400ff067b82 */ /* 0x000e220000000800 */
[----:B------:R-:W1:Y:S01]  /*00b0*/  LDCU.64 UR4, c[0x0][0x358] ;  /* 0x00006b00ff0477ac */ /* 0x000e620008000a00 */
[----:B0-----:R-:W-:-:S13]  /*00c0*/  ISETP.NE.AND P0, PT, R6, RZ, PT ;  /* 0x000000ff0600720c */ /* 0x001fda0003f05270 */
[----:B-1----:R-:W-:Y:S05]  /*00d0*/  @P0 BRA `(.L_x_0) ;  /* 0x00000000001c0947 */ /* 0x002fea0003800000 */
[----:B------:R-:W0:Y:S02]  /*00e0*/  LDC.64 R6, c[0x0][0x388] ;  /* 0x0000e200ff067b82 */ /* 0x000e240000000a00 */
.L_x_1:
[----:B0-----:R-:W-:Y:S01]  /*00f0*/  IMAD.WIDE R4, R3, 0x4, R6 ;  /* 0x0000000403047825 */ /* 0x001fe200078e0206 */
[----:B------:R-:W-:-:S04]  /*0100*/  IADD3 R3, PT, PT, R0, R3, RZ ;  /* 0x0000000300037210 */ /* 0x000fc80007ffe0ff */
[----:B------:R1:W-:Y:S01]  /*0110*/  STG.E desc[UR4][R4.64], RZ ;  /* 0x000000ff04007986 */ /* 0x0003e2000c101904 */
[----:B------:R-:W-:-:S13]  /*0120*/  ISETP.GE.U32.AND P0, PT, R3, UR6, PT ;  /* 0x0000000603007c0c */ /* 0x000fda000bf06070 */
[----:B-1----:R-:W-:Y:S05]  /*0130*/  @!P0 BRA `(.L_x_1) ;  /* 0xfffffffc00ec8947 */ /* 0x002fea000383ffff */
[----:B------:R-:W-:Y:S05]  /*0140*/  EXIT ;  /* 0x000000000000794d */ /* 0x000fea0003800000 */
.L_x_0:
[C---:B------:R-:W-:Y:S02]  /*0150*/  LOP3.LUT R2, R6.reuse, 0xf, RZ, 0xc0, !PT ;  /* 0x0000000f06027812 */ /* 0x040fe400078ec0ff */
[----:B------:R-:W-:-:S03]  /*0160*/  LOP3.LUT R4, R6, 0x7, RZ, 0xc0, !PT ;  /* 0x0000000706047812 */ /* 0x000fc600078ec0ff */
[----:B------:R-:W-:Y:S01]  /*0170*/  VIADD R5, R2, 0xffffffff ;  /* 0xffffffff02057836 */ /* 0x000fe20000000000 */
[----:B------:R-:W-:-:S04]  /*0180*/  IADD3 R7, PT, PT, R4, -0x1, RZ ;  /* 0xffffffff04077810 */ /* 0x000fc80007ffe0ff */
[----:B------:R-:W-:Y:S02]  /*0190*/  ISETP.GE.U32.AND P0, PT, R5, 0x7, PT ;  /* 0x000000070500780c */ /* 0x000fe40003f06070 */
[C---:B------:R-:W-:Y:S02]  /*01a0*/  LOP3.LUT R5, R6.reuse, 0xfffffff0, RZ, 0xc0, !PT ;  /* 0xfffffff006057812 */ /* 0x040fe400078ec0ff */
[----:B------:R-:W-:Y:S02]  /*01b0*/  ISETP.GE.U32.AND P1, PT, R7, 0x3, PT ;  /* 0x000000030700780c */ /* 0x000fe40003f26070 */
[----:B------:R-:W-:Y:S01]  /*01c0*/  LOP3.LUT R6, R6, 0x3, RZ, 0xc0, !PT ;  /* 0x0000000306067812 */ /* 0x000fe200078ec0ff */
[----:B------:R-:W-:-:S10]  /*01d0*/  IMAD.MOV R7, RZ, RZ, -R5 ;  /* 0x000000ffff077224 */ /* 0x000fd400078e0a05 */
.L_x_7:
[----:B------:R-:W0:Y:S01]  /*01e0*/  LDC R8, c[0x0][0x390] ;  /* 0x0000e400ff087b82 */ /* 0x000e220000000800 */
[----:B------:R-:W-:Y:S02]  /*01f0*/  HFMA2 R9, -RZ, RZ, 0, 0 ;  /* 0x00000000ff097431 */ /* 0x000fe400000001ff */
[----:B------:R-:W-:Y:S01]  /*0200*/  IMAD.MOV.U32 R23, RZ, RZ, RZ ;  /* 0x000000ffff177224 */ /* 0x000fe200078e00ff */
[----:B0-----:R-:W-:-:S13]  /*0210*/  ISETP.GE.U32.AND P2, PT, R8, 0x10, PT ;  /* 0x000000100800780c */ /* 0x001fda0003f46070 */
[----:B------:R-:W-:Y:S05]  /*0220*/  @!P2 BRA `(.L_x_2) ;  /* 0x000000040000a947 */ /* 0x000fea0003800000 */
[----:B------:R-:W-:Y:S01]  /*0230*/  IMAD R10, R3, R8, 0x7 ;  /* 0x00000007030a7424 */ /* 0x000fe200078e0208 */
[----:B------:R-:W-:Y:S01]  /*0240*/  MOV R23, RZ ;  /* 0x000000ff00177202 */ /* 0x000fe20000000f00 */
[----:B------:R-:W-:-:S07]  /*0250*/  IMAD.MOV.U32 R9, RZ, RZ, R7 ;  /* 0x000000ffff097224 */ /* 0x000fce00078e0007 */
.L_x_3:
[----:B------:R-:W0:Y:S01]  /*0260*/  LDC.64 R12, c[0x0][0x380] ;  /* 0x0000e000ff0c7b82 */ /* 0x000e220000000a00 */
[C---:B------:R-:W-:Y:S01]  /*0270*/  IADD3 R19, PT, PT, R10.reuse, -0x7, RZ ;  /* 0xfffffff90a137810 */ /* 0x040fe20007ffe0ff */
[C---:B------:R-:W-:Y:S01]  /*0280*/  VIADD R15, R10.reuse, 0xfffffffa ;  /* 0xfffffffa0a0f7836 */ /* 0x040fe20000000000 */
[C---:B------:R-:W-:Y:S01]  /*0290*/  IADD3 R29, PT, PT, R10.reuse, -0x5, RZ ;  /* 0xfffffffb0a1d7810 */ /* 0x040fe20007ffe0ff */
[----:B------:R-:W-:Y:S02]  /*02a0*/  VIADD R21, R10, 0xfffffffc ;  /* 0xfffffffc0a157836 */ /* 0x000fe40000000000 */
[----:B0-----:R-:W-:-:S04]  /*02b0*/  IMAD.WIDE.U32 R18, R19, 0x4, R12 ;  /* 0x0000000413127825 */ /* 0x001fc800078e000c */
[--C-:B------:R-:W-:Y:S01]  /*02c0*/  IMAD.WIDE.U32 R14, R15, 0x4, R12.reuse ;  /* 0x000000040f0e7825 */ /* 0x100fe200078e000c */
[----:B------:R-:W2:Y:S03]  /*02d0*/  LDG.E R16, desc[UR4][R18.64] ;  /* 0x0000000412107981 */ /* 0x000ea6000c1e1900 */
[--C-:B------:R-:W-:Y:S01]  /*02e0*/  IMAD.WIDE.U32 R28, R29, 0x4, R12.reuse ;  /* 0x000000041d1c7825 */ /* 0x100fe200078e000c */
[----:B------:R0:W2:Y:S03]  /*02f0*/  LDG.E R22, desc[UR4][R14.64] ;  /* 0x000000040e167981 */ /* 0x0000a6000c1e1900 */
[----:B------:R-:W-:Y:S01]  /*0300*/  IMAD.WIDE.U32 R20, R21, 0x4, R12 ;  /* 0x0000000415147825 */ /* 0x000fe200078e000c */
[----:B------:R1:W3:Y:S04]  /*0310*/  LDG.E R11, desc[UR4][R28.64] ;  /* 0x000000041c0b7981 */ /* 0x0002e8000c1e1900 */
[----:B------:R-:W3:Y:S01]  /*0320*/  LDG.E R17, desc[UR4][R20.64] ;  /* 0x0000000414117981 */ /* 0x000ee2000c1e1900 */
[C---:B------:R-:W-:Y:S01]  /*0330*/  IADD3 R24, PT, PT, R10.reuse, -0x1, RZ ;  /* 0xffffffff0a187810 */ /* 0x040fe20007ffe0ff */
[C---:B------:R-:W-:Y:S01]  /*0340*/  VIADD R27, R10.reuse, 0xfffffffe ;  /* 0xfffffffe0a1b7836 */ /* 0x040fe20000000000 */
[----:B------:R-:W-:-:S03]  /*0350*/  IADD3 R25, PT, PT, R10, -0x3, RZ ;  /* 0xfffffffd0a197810 */ /* 0x000fc60007ffe0ff */
[----:B0-----:R-:W-:-:S04]  /*0360*/  IMAD.WIDE.U32 R14, R24, 0x4, R12 ;  /* 0x00000004180e7825 */ /* 0x001fc800078e000c */
[--C-:B------:R-:W-:Y:S01]  /*0370*/  IMAD.WIDE.U32 R18, R25, 0x4, R12.reuse ;  /* 0x0000000419127825 */ /* 0x100fe200078e000c */
[----:B------:R0:W4:Y:S03]  /*0380*/  LDG.E R24, desc[UR4][R14.64] ;  /* 0x000000040e187981 */ /* 0x000126000c1e1900 */
[C---:B-1----:R-:W-:Y:S01]  /*0390*/  VIADD R29, R10.reuse, 0x1 ;  /* 0x000000010a1d7836 */ /* 0x042fe20000000000 */
[----:B------:R1:W5:Y:S01]  /*03a0*/  LDG.E R25, desc[UR4][R18.64] ;  /* 0x0000000412197981 */ /* 0x000362000c1e1900 */
[----:B------:R-:W-:Y:S01]  /*03b0*/  IMAD.WIDE.U32 R26, R27, 0x4, R12 ;  /* 0x000000041b1a7825 */ /* 0x000fe200078e000c */
[----:B0-----:R-:W-:-:S03]  /*03c0*/  IADD3 R15, PT, PT, R10, 0x2, RZ ;  /* 0x000000020a0f7810 */ /* 0x001fc60007ffe0ff */
[--C-:B------:R-:W-:Y:S02]  /*03d0*/  IMAD.WIDE.U32 R28, R29, 0x4, R12.reuse ;  /* 0x000000041d1c7825 */ /* 0x100fe400078e000c */
[----:B------:R0:W5:Y:S02]  /*03e0*/  LDG.E R26, desc[UR4][R26.64] ;  /* 0x000000041a1a7981 */ /* 0x000164000c1e1900 */
[----:B------:R-:W-:-:S04]  /*03f0*/  IMAD.WIDE.U32 R20, R10, 0x4, R12 ;  /* 0x000000040a147825 */ /* 0x000fc800078e000c */
[C---:B-1----:R-:W-:Y:S02]  /*0400*/  VIADD R19, R10.reuse, 0x3 ;  /* 0x000000030a137836 */ /* 0x042fe40000000000 */
[----:B------:R-:W-:Y:S01]  /*0410*/  IMAD.WIDE.U32 R14, R15, 0x4, R12 ;  /* 0x000000040f0e7825 */ /* 0x000fe200078e000c */
[----:B0-----:R-:W-:Y:S02]  /*0420*/  IADD3 R27, PT, PT, R10, 0x4, RZ ;  /* 0x000000040a1b7810 */ /* 0x001fe40007ffe0ff */
[----:B--2---:R-:W-:Y:S02]  /*0430*/  IADD3 R16, PT, PT, R22, R16, R23 ;  /* 0x0000001016107210 */ /* 0x004fe40007ffe017 */
[----:B------:R0:W2:Y:S04]  /*0440*/  LDG.E R22, desc[UR4][R28.64] ;  /* 0x000000041c167981 */ /* 0x0000a8000c1e1900 */
[----:B------:R1:W4:Y:S01]  /*0450*/  LDG.E R23, desc[UR4][R20.64] ;  /* 0x0000000414177981 */ /* 0x000322000c1e1900 */
[----:B---3--:R-:W-:Y:S01]  /*0460*/  IADD3 R11, PT, PT, R17, R11, R16 ;  /* 0x0000000b110b7210 */ /* 0x008fe20007ffe010 */
[----:B0-----:R-:W-:-:S02]  /*0470*/  VIADD R29, R10, 0x5 ;  /* 0x000000050a1d7836 */ /* 0x001fc40000000000 */
[--C-:B-1----:R-:W-:Y:S02]  /*0480*/  IMAD.WIDE.U32 R20, R19, 0x4, R12.reuse ;  /* 0x0000000413147825 */ /* 0x102fe400078e000c */
[----:B------:R0:W2:Y:S02]  /*0490*/  LDG.E R19, desc[UR4][R14.64] ;  /* 0x000000040e137981 */ /* 0x0000a4000c1e1900 */
[--C-:B------:R-:W-:Y:S01]  /*04a0*/  IMAD.WIDE.U32 R16, R29, 0x4, R12.reuse ;  /* 0x000000041d107825 */ /* 0x100fe200078e000c */
[C---:B------:R-:W-:Y:S01]  /*04b0*/  IADD3 R29, PT, PT, R10.reuse, 0x6, RZ ;  /* 0x000000060a1d7810 */ /* 0x040fe20007ffe0ff */
[----:B------:R1:W3:Y:S02]  /*04c0*/  LDG.E R18, desc[UR4][R20.64] ;  /* 0x0000000414127981 */ /* 0x0002e4000c1e1900 */
[----:B0-----:R-:W-:Y:S02]  /*04d0*/  IMAD.WIDE.U32 R14, R27, 0x4, R12 ;  /* 0x000000041b0e7825 */ /* 0x001fe400078e000c */
[----:B------:R-:W3:Y:S02]  /*04e0*/  LDG.E R16, desc[UR4][R16.64] ;  /* 0x0000000410107981 */ /* 0x000ee4000c1e1900 */
[----:B-1----:R-:W-:-:S02]  /*04f0*/  VIADD R21, R10, 0x7 ;  /* 0x000000070a157836 */ /* 0x002fc40000000000 */
[----:B------:R0:W3:Y:S01]  /*0500*/  LDG.E R27, desc[UR4][R14.64] ;  /* 0x000000040e1b7981 */ /* 0x0000e2000c1e1900 */
[----:B------:R-:W-:-:S04]  /*0510*/  IMAD.WIDE.U32 R28, R29, 0x4, R12 ;  /* 0x000000041d1c7825 */ /* 0x000fc800078e000c */
[----:B------:R-:W-:Y:S02]  /*0520*/  IMAD.WIDE.U32 R20, R21, 0x4, R12 ;  /* 0x0000000415147825 */ /* 0x000fe400078e000c */
[----:B------:R-:W3:Y:S01]  /*0530*/  LDG.E R29, desc[UR4][R28.64] ;  /* 0x000000041c1d7981 */ /* 0x000ee2000c1e1900 */
[----:B0-----:R-:W-:-:S03]  /*0540*/  IADD3 R15, PT, PT, R10, 0x8, RZ ;  /* 0x000000080a0f7810 */ /* 0x001fc60007ffe0ff */
[----:B------:R-:W3:Y:S02]  /*0550*/  LDG.E R20, desc[UR4][R20.64] ;  /* 0x0000000414147981 */ /* 0x000ee4000c1e1900 */
[----:B------:R-:W-:-:S06]  /*0560*/  IMAD.WIDE.U32 R12, R15, 0x4, R12 ;  /* 0x000000040f0c7825 */ /* 0x000fcc00078e000c */
[----:B------:R-:W3:Y:S01]  /*0570*/  LDG.E R12, desc[UR4][R12.64] ;  /* 0x000000040c0c7981 */ /* 0x000ee2000c1e1900 */
[----:B-----5:R-:W-:Y:S01]  /*0580*/  IADD3 R11, PT, PT, R26, R25, R11 ;  /* 0x000000191a0b7210 */ /* 0x020fe20007ffe00b */
[----:B------:R-:W-:-:S05]  /*0590*/  VIADD R9, R9, 0x10 ;  /* 0x0000001009097836 */ /* 0x000fca0000000000 */
[----:B------:R-:W-:Y:S02]  /*05a0*/  ISETP.NE.AND P2, PT, R9, RZ, PT ;  /* 0x000000ff0900720c */ /* 0x000fe40003f45270 */
[----:B------:R-:W-:Y:S02]  /*05b0*/  IADD3 R10, PT, PT, R10, 0x10, RZ ;  /* 0x000000100a0a7810 */ /* 0x000fe40007ffe0ff */
[----:B----4-:R-:W-:-:S04]  /*05c0*/  IADD3 R11, PT, PT, R23, R24, R11 ;  /* 0x00000018170b7210 */ /* 0x010fc80007ffe00b */
[----:B--2---:R-:W-:-:S04]  /*05d0*/  IADD3 R11, PT, PT, R19, R22, R11 ;  /* 0x00000016130b7210 */ /* 0x004fc80007ffe00b */
[----:B---3--:R-:W-:-:S04]  /*05e0*/  IADD3 R11, PT, PT, R27, R18, R11 ;  /* 0x000000121b0b7210 */ /* 0x008fc80007ffe00b */
[----:B------:R-:W-:-:S04]  /*05f0*/  IADD3 R11, PT, PT, R29, R16, R11 ;  /* 0x000000101d0b7210 */ /* 0x000fc80007ffe00b */
[----:B------:R-:W-:Y:S01]  /*0600*/  IADD3 R23, PT, PT, R12, R20, R11 ;  /* 0x000000140c177210 */ /* 0x000fe20007ffe00b */
[----:B------:R-:W-:Y:S06]  /*0610*/  @P2 BRA `(.L_x_3) ;  /* 0xfffffffc00102947 */ /* 0x000fec000383ffff */
[----:B------:R-:W-:-:S07]  /*0620*/  MOV R9, R5 ;  /* 0x0000000500097202 */ /* 0x000fce0000000f00 */
.L_x_2:
[----:B------:R-:W-:-:S13]  /*0630*/  ISETP.NE.AND P2, PT, R2, RZ, PT ;  /* 0x000000ff0200720c */ /* 0x000fda0003f45270 */
[----:B------:R-:W-:Y:S05]  /*0640*/  @!P2 BRA `(.L_x_4) ;  /* 0x000000040010a947 */ /* 0x000fea0003800000 */
[----:B------:R-:W-:Y:S01]  /*0650*/  ISETP.NE.AND P2, PT, R4, RZ, PT ;  /* 0x000000ff0400720c */ /* 0x000fe20003f45270 */
[----:B------:R-:W-:-:S12]  /*0660*/  @!P0 BRA `(.L_x_5) ;  /* 0x0000000000788947 */ /* 0x000fd80003800000 */
[----:B------:R-:W0:Y:S01]  /*0670*/  LDC.64 R10, c[0x0][0x380] ;  /* 0x0000e000ff0a7b82 */ /* 0x000e220000000a00 */
[----:B------:R-:W-:-:S04]  /*0680*/  IMAD R13, R3, R8, R9 ;  /* 0x00000008030d7224 */ /* 0x000fc800078e0209 */
[C---:B------:R-:W-:Y:S01]  /*0690*/  VIADD R19, R13.reuse, 0x1 ;  /* 0x000000010d137836 */ /* 0x040fe20000000000 */
[C---:B------:R-:W-:Y:S02]  /*06a0*/  IADD3 R21, PT, PT, R13.reuse, 0x2, RZ ;  /* 0x000000020d157810 */ /* 0x040fe40007ffe0ff */
[C---:B------:R-:W-:Y:S01]  /*06b0*/  IADD3 R25, PT, PT, R13.reuse, 0x3, RZ ;  /* 0x000000030d197810 */ /* 0x040fe20007ffe0ff */
[C---:B------:R-:W-:Y:S01]  /*06c0*/  VIADD R15, R13.reuse, 0x4 ;  /* 0x000000040d0f7836 */ /* 0x040fe20000000000 */
[C---:B------:R-:W-:Y:S01]  /*06d0*/  IADD3 R27, PT, PT, R13.reuse, 0x5, RZ ;  /* 0x000000050d1b7810 */ /* 0x040fe20007ffe0ff */
[C---:B------:R-:W-:Y:S01]  /*06e0*/  VIADD R26, R13.reuse, 0x7 ;  /* 0x000000070d1a7836 */ /* 0x040fe20000000000 */
[----:B------:R-:W-:Y:S01]  /*06f0*/  IADD3 R29, PT, PT, R13, 0x6, RZ ;  /* 0x000000060d1d7810 */ /* 0x000fe20007ffe0ff */
[----:B0-----:R-:W-:-:S04]  /*0700*/  IMAD.WIDE.U32 R18, R19, 0x4, R10 ;  /* 0x0000000413127825 */ /* 0x001fc800078e000a */
[--C-:B------:R-:W-:Y:S02]  /*0710*/  IMAD.WIDE.U32 R16, R13, 0x4, R10.reuse ;  /* 0x000000040d107825 */ /* 0x100fe400078e000a */
[----:B------:R-:W2:Y:S02]  /*0720*/  LDG.E R18, desc[UR4][R18.64] ;  /* 0x0000000412127981 */ /* 0x000ea4000c1e1900 */
[--C-:B------:R-:W-:Y:S02]  /*0730*/  IMAD.WIDE.U32 R20, R21, 0x4, R10.reuse ;  /* 0x0000000415147825 */ /* 0x100fe400078e000a */
[----:B------:R0:W2:Y:S02]  /*0740*/  LDG.E R22, desc[UR4][R16.64] ;  /* 0x0000000410167981 */ /* 0x0000a4000c1e1900 */
[--C-:B------:R-:W-:Y:S02]  /*0750*/  IMAD.WIDE.U32 R24, R25, 0x4, R10.reuse ;  /* 0x0000000419187825 */ /* 0x100fe400078e000a */
[----:B------:R-:W3:Y:S02]  /*0760*/  LDG.E R20, desc[UR4][R20.64] ;  /* 0x0000000414147981 */ /* 0x000ee4000c1e1900 */
[----:B------:R-:W-:-:S02]  /*0770*/  IMAD.WIDE.U32 R14, R15, 0x4, R10 ;  /* 0x000000040f0e7825 */ /* 0x000fc400078e000a */
[----:B------:R-:W3:Y:S02]  /*0780*/  LDG.E R25, desc[UR4][R24.64] ;  /* 0x0000000418197981 */ /* 0x000ee4000c1e1900 */
[--C-:B------:R-:W-:Y:S02]  /*0790*/  IMAD.WIDE.U32 R12, R27, 0x4, R10.reuse ;  /* 0x000000041b0c7825 */ /* 0x100fe400078e000a */
[----:B------:R-:W4:Y:S02]  /*07a0*/  LDG.E R15, desc[UR4][R14.64] ;  /* 0x000000040e0f7981 */ /* 0x000f24000c1e1900 */
[--C-:B0-----:R-:W-:Y:S02]  /*07b0*/  IMAD.WIDE.U32 R16, R29, 0x4, R10.reuse ;  /* 0x000000041d107825 */ /* 0x101fe400078e000a */
[----:B------:R-:W4:Y:S02]  /*07c0*/  LDG.E R12, desc[UR4][R12.64] ;  /* 0x000000040c0c7981 */ /* 0x000f24000c1e1900 */
[----:B------:R-:W-:-:S02]  /*07d0*/  IMAD.WIDE.U32 R10, R26, 0x4, R10 ;  /* 0x000000041a0a7825 */ /* 0x000fc400078e000a */
[----:B------:R-:W5:Y:S04]  /*07e0*/  LDG.E R17, desc[UR4][R16.64] ;  /* 0x0000000410117981 */ /* 0x000f68000c1e1900 */
[----:B------:R-:W5:Y:S01]  /*07f0*/  LDG.E R10, desc[UR4][R10.64] ;  /* 0x000000040a0a7981 */ /* 0x000f62000c1e1900 */
[----:B------:R-:W-:Y:S02]  /*0800*/  IADD3 R9, PT, PT, R9, 0x8, RZ ;  /* 0x0000000809097810 */ /* 0x000fe40007ffe0ff */
[----:B--2---:R-:W-:-:S04]  /*0810*/  IADD3 R18, PT, PT, R18, R22, R23 ;  /* 0x0000001612127210 */ /* 0x004fc80007ffe017 */
[----:B---3--:R-:W-:-:S04]  /*0820*/  IADD3 R18, PT, PT, R25, R20, R18 ;  /* 0x0000001419127210 */ /* 0x008fc80007ffe012 */
[----:B----4-:R-:W-:-:S04]  /*0830*/  IADD3 R18, PT, PT, R12, R15, R18 ;  /* 0x0000000f0c127210 */ /* 0x010fc80007ffe012 */
[----:B-----5:R-:W-:-:S07]  /*0840*/  IADD3 R23, PT, PT, R10, R17, R18 ;  /* 0x000000110a177210 */ /* 0x020fce0007ffe012 */
.L_x_5:
        /* <DEDUP_REMOVED lines=8> */
[----:B0-----:R-:W-:-:S04]  /*08d0*/  IMAD.WIDE.U32 R16, R11, 0x4, R12 ;  /* 0x000000040b107825 */ /* 0x001fc800078e000c */
[--C-:B------:R-:W-:Y:S02]  /*08e0*/  IMAD.WIDE.U32 R10, R15, 0x4, R12.reuse ;  /* 0x000000040f0a7825 */ /* 0x100fe400078e000c */
[----:B------:R-:W2:Y:S02]  /*08f0*/  LDG.E R16, desc[UR4][R16.64] ;  /* 0x0000000410107981 */ /* 0x000ea4000c1e1900 */
[--C-:B------:R-:W-:Y:S02]  /*0900*/  IMAD.WIDE.U32 R14, R19, 0x4, R12.reuse ;  /* 0x00000004130e7825 */ /* 0x100fe400078e000c */
[----:B------:R-:W2:Y:S02]  /*0910*/  LDG.E R10, desc[UR4][R10.64] ;  /* 0x000000040a0a7981 */ /* 0x000ea4000c1e1900 */
[----:B------:R-:W-:Y:S02]  /*0920*/  IMAD.WIDE.U32 R12, R21, 0x4, R12 ;  /* 0x00000004150c7825 */ /* 0x000fe400078e000c */
[----:B------:R-:W3:Y:S04]  /*0930*/  LDG.E R14, desc[UR4][R14.64] ;  /* 0x000000040e0e7981 */ /* 0x000ee8000c1e1900 */
[----:B------:R-:W3:Y:S01]  /*0940*/  LDG.E R12, desc[UR4][R12.64] ;  /* 0x000000040c0c7981 */ /* 0x000ee2000c1e1900 */
[----:B------:R-:W-:-:S02]  /*0950*/  IADD3 R9, PT, PT, R9, 0x4, RZ ;  /* 0x0000000409097810 */ /* 0x000fc40007ffe0ff */
[----:B--2---:R-:W-:-:S04]  /*0960*/  IADD3 R23, PT, PT, R10, R16, R23 ;  /* 0x000000100a177210 */ /* 0x004fc80007ffe017 */
[----:B---3--:R-:W-:-:S07]  /*0970*/  IADD3 R23, PT, PT, R12, R14, R23 ;  /* 0x0000000e0c177210 */ /* 0x008fce0007ffe017 */
.L_x_6:
[----:B------:R-:W-:Y:S05]  /*0980*/  @!P2 BRA `(.L_x_4) ;  /* 0x000000000040a947 */ /* 0x000fea0003800000 */
[----:B------:R-:W0:Y:S01]  /*0990*/  LDC.64 R10, c[0x0][0x380] ;  /* 0x0000e000ff0a7b82 */ /* 0x000e220000000a00 */
[----:B------:R-:W-:-:S04]  /*09a0*/  IMAD R13, R3, R8, R9 ;  /* 0x00000008030d7224 */ /* 0x000fc800078e0209 */
[----:B0-----:R-:W-:-:S06]  /*09b0*/  IMAD.WIDE.U32 R8, R13, 0x4, R10 ;  /* 0x000000040d087825 */ /* 0x001fcc00078e000a */
[----:B------:R-:W2:Y:S01]  /*09c0*/  LDG.E R8, desc[UR4][R8.64] ;  /* 0x0000000408087981 */ /* 0x000ea2000c1e1900 */
[----:B------:R-:W-:Y:S01]  /*09d0*/  ISETP.NE.AND P2, PT, R6, 0x1, PT ;  /* 0x000000010600780c */ /* 0x000fe20003f45270 */
[----:B--2---:R-:W-:-:S12]  /*09e0*/  IMAD.IADD R23, R23, 0x1, R8 ;  /* 0x0000000117177824 */ /* 0x004fd800078e0208 */
[----:B------:R-:W-:Y:S05]  /*09f0*/  @!P2 BRA `(.L_x_4) ;  /* 0x000000000024a947 */ /* 0x000fea0003800000 */
[----:B------:R-:W-:Y:S02]  /*0a00*/  ISETP.NE.AND P2, PT, R6, 0x2, PT ;  /* 0x000000020600780c */ /* 0x000fe40003f45270 */
[----:B------:R-:W-:-:S05]  /*0a10*/  IADD3 R9, PT, PT, R13, 0x1, RZ ;  /* 0x000000010d097810 */ /* 0x000fca0007ffe0ff */
[----:B------:R-:W-:-:S06]  /*0a20*/  IMAD.WIDE.U32 R8, R9, 0x4, R10 ;  /* 0x0000000409087825 */ /* 0x000fcc00078e000a */
[----:B------:R-:W-:Y:S01]  /*0a30*/  @P2 IADD3 R13, PT, PT, R13, 0x2, RZ ;  /* 0x000000020d0d2810 */ /* 0x000fe20007ffe0ff */
[----:B------:R-:W2:Y:S04]  /*0a40*/  LDG.E R8, desc[UR4][R8.64] ;  /* 0x0000000408087981 */ /* 0x000ea8000c1e1900 */
[----:B------:R-:W-:-:S06]  /*0a50*/  @P2 IMAD.WIDE.U32 R10, R13, 0x4, R10 ;  /* 0x000000040d0a2825 */ /* 0x000fcc00078e000a */
[----:B------:R-:W3:Y:S01]  /*0a60*/  @P2 LDG.E R10, desc[UR4][R10.64] ;  /* 0x000000040a0a2981 */ /* 0x000ee2000c1e1900 */
[----:B--2---:R-:W-:-:S05]  /*0a70*/  IMAD.IADD R23, R23, 0x1, R8 ;  /* 0x0000000117177824 */ /* 0x004fca00078e0208 */
[----:B---3--:R-:W-:-:S07]  /*0a80*/  @P2 IADD3 R23, PT, PT, R23, R10, RZ ;  /* 0x0000000a17172210 */ /* 0x008fce0007ffe0ff */
.L_x_4:
[----:B------:R-:W0:Y:S01]  /*0a90*/  LDC.64 R8, c[0x0][0x388] ;  /* 0x0000e200ff087b82 */ /* 0x000e220000000a00 */
[----:B------:R-:W1:Y:S01]  /*0aa0*/  LDCU UR6, c[0x0][0x394] ;  /* 0x00007280ff0677ac */ /* 0x000e620008000800 */
[----:B0-----:R-:W-:Y:S01]  /*0ab0*/  IMAD.WIDE R8, R3, 0x4, R8 ;  /* 0x0000000403087825 */ /* 0x001fe200078e0208 */
[----:B------:R-:W-:-:S04]  /*0ac0*/  IADD3 R3, PT, PT, R0, R3, RZ ;  /* 0x0000000300037210 */ /* 0x000fc80007ffe0ff */
[----:B------:R0:W-:Y:S01]  /*0ad0*/  STG.E desc[UR4][R8.64], R23 ;  /* 0x0000001708007986 */ /* 0x0001e2000c101904 */
[----:B-1----:R-:W-:-:S13]  /*0ae0*/  ISETP.GE.U32.AND P2, PT, R3, UR6, PT ;  /* 0x0000000603007c0c */ /* 0x002fda000bf46070 */
[----:B0-----:R-:W-:Y:S05]  /*0af0*/  @!P2 BRA `(.L_x_7) ;  /* 0xfffffff400b8a947 */ /* 0x001fea000383ffff */
[----:B------:R-:W-:Y:S05]  /*0b00*/  EXIT ;  /* 0x000000000000794d */ /* 0x000fea0003800000 */
.L_x_8:
[----:B------:R-:W-:-:S00]  /*0b10*/  BRA `(.L_x_8) ;  /* 0xfffffffc00fc7947 */ /* 0x000fc0000383ffff */
[----:B------:R-:W-:-:S00]  /*0b20*/  NOP ;  /* 0x0000000000007918 */ /* 0x000fc00000000000 */
        /* <DEDUP_REMOVED lines=13> */
.L_x_24:


//--------------------- .text.count_sets_frequencies --------------------------
	.section	.text.count_sets_frequencies,"ax",@progbits
	.align	128
        .global         count_sets_frequencies
        .type           count_sets_frequencies,@function
        .size           count_sets_frequencies,(.L_x_25 - count_sets_frequencies)
        .other          count_sets_frequencies,@"STO_CUDA_ENTRY STV_DEFAULT"
count_sets_frequencies:
.text.count_sets_frequencies:
        /* <DEDUP_REMOVED lines=15> */
.L_x_10:
[----:B0-----:R-:W-:-:S04]  /*00f0*/  IMAD.WIDE R4, R3, 0x4, R6 ;  /* 0x0000000403047825 */ /* 0x001fc800078e0206 */
[----:B------:R-:W-:Y:S01]  /*0100*/  IMAD.IADD R3, R0, 0x1, R3 ;  /* 0x0000000100037824 */ /* 0x000fe200078e0203 */
[----:B------:R1:W-:Y:S04]  /*0110*/  STG.E desc[UR4][R4.64], RZ ;  /* 0x000000ff04007986 */ /* 0x0003e8000c101904 */
[----:B------:R-:W-:-:S13]  /*0120*/  ISETP.GE.U32.AND P0, PT, R3, UR6, PT ;  /* 0x0000000603007c0c */ /* 0x000fda000bf06070 */
[----:B-1----:R-:W-:Y:S05]  /*0130*/  @!P0 BRA `(.L_x_10) ;  /* 0xfffffffc00ec8947 */ /* 0x002fea000383ffff */
[----:B------:R-:W-:Y:S05]  /*0140*/  EXIT ;  /* 0x000000000000794d */ /* 0x000fea0003800000 */
.L_x_9:
[----:B------:R-:W0:Y:S01]  /*0150*/  LDCU UR7, c[0x0][0x3a0] ;  /* 0x00007400ff0777ac */ /* 0x000e220008000800 */
[----:B------:R-:W1:Y:S01]  /*0160*/  LDCU UR8, c[0x0][0x3a0] ;  /* 0x00007400ff0877ac */ /* 0x000e620008000800 */
[----:B0-----:R-:W-:-:S09]  /*0170*/  UISETP.NE.AND UP0, UPT, UR7, URZ, UPT ;  /* 0x000000ff0700728c */ /* 0x001fd2000bf05270 */
[----:B-1----:R-:W-:Y:S05]  /*0180*/  BRA.U !UP0, `(.L_x_11) ;  /* 0x0000000108987547 */ /* 0x002fea000b800000 */
.L_x_16:
[----:B------:R-:W-:Y:S01]  /*0190*/  HFMA2 R13, -RZ, RZ, 0, 0 ;  /* 0x00000000ff0d7431 */ /* 0x000fe200000001ff */
[----:B------:R-:W-:Y:S01]  /*01a0*/  BSSY.RECONVERGENT B0, `(.L_x_12) ;  /* 0x000001c000007945 */ /* 0x000fe20003800200 */
[----:B------:R-:W-:-:S07]  /*01b0*/  IMAD.MOV.U32 R2, RZ, RZ, RZ ;  /* 0x000000ffff027224 */ /* 0x000fce00078e00ff */
.L_x_15:
[----:B------:R-:W0:Y:S01]  /*01c0*/  LDC R15, c[0x0][0x398] ;  /* 0x0000e600ff0f7b82 */ /* 0x000e220000000800 */
[----:B------:R-:W-:Y:S01]  /*01d0*/  BSSY.RECONVERGENT B1, `(.L_x_13) ;  /* 0x0000011000017945 */ /* 0x000fe20003800200 */
[----:B------:R-:W-:Y:S01]  /*01e0*/  IMAD.MOV.U32 R12, RZ, RZ, 0x1 ;  /* 0x00000001ff0c7424 */ /* 0x000fe200078e00ff */
[----:B------:R-:W-:-:S05]  /*01f0*/  MOV R14, RZ ;  /* 0x000000ff000e7202 */ /* 0x000fca0000000f00 */
[----:B------:R-:W1:Y:S08]  /*0200*/  LDC.64 R4, c[0x0][0x380] ;  /* 0x0000e000ff047b82 */ /* 0x000e700000000a00 */
[----:B------:R-:W2:Y:S02]  /*0210*/  LDC.64 R6, c[0x0][0x388] ;  /* 0x0000e200ff067b82 */ /* 0x000ea40000000a00 */
.L_x_14:
[----:B------:R-:W-:-:S04]  /*0220*/  IMAD R9, R3, UR8, R14 ;  /* 0x0000000803097c24 */ /* 0x000fc8000f8e020e */
[----:B--2---:R-:W-:-:S06]  /*0230*/  IMAD.WIDE R8, R9, 0x4, R6 ;  /* 0x0000000409087825 */ /* 0x004fcc00078e0206 */
[----:B------:R-:W0:Y:S02]  /*0240*/  LDG.E R9, desc[UR4][R8.64] ;  /* 0x0000000408097981 */ /* 0x000e24000c1e1900 */
[----:B0-----:R-:W-:-:S04]  /*0250*/  IMAD R11, R9, R15, R2 ;  /* 0x0000000f090b7224 */ /* 0x001fc800078e0202 */
[----:B-1----:R-:W-:-:S06]  /*0260*/  IMAD.WIDE.U32 R10, R11, 0x4, R4 ;  /* 0x000000040b0a7825 */ /* 0x002fcc00078e0004 */
[----:B------:R-:W2:Y:S01]  /*0270*/  LDG.E R10, desc[UR4][R10.64] ;  /* 0x000000040a0a7981 */ /* 0x000ea2000c1e1900 */
[----:B------:R-:W-:Y:S01]  /*0280*/  VIADD R14, R14, 0x1 ;  /* 0x000000010e0e7836 */ /* 0x000fe20000000000 */
[----:B--2---:R-:W-:-:S04]  /*0290*/  ISETP.NE.AND P0, PT, R10, 0x1, PT ;  /* 0x000000010a00780c */ /* 0x004fc80003f05270 */
[----:B------:R-:W-:Y:S02]  /*02a0*/  SEL R14, R14, UR8, !P0 ;  /* 0x000000080e0e7c07 */ /* 0x000fe4000c000000 */
[----:B------:R-:W-:Y:S02]  /*02b0*/  SEL R12, R12, RZ, !P0 ;  /* 0x000000ff0c0c7207 */ /* 0x000fe40004000000 */
[----:B------:R-:W-:-:S13]  /*02c0*/  ISETP.GE.U32.AND P1, PT, R14, UR8, PT ;  /* 0x000000080e007c0c */ /* 0x000fda000bf26070 */
[----:B------:R-:W-:Y:S05]  /*02d0*/  @!P1 BRA `(.L_x_14) ;  /* 0xfffffffc00d09947 */ /* 0x000fea000383ffff */
[----:B------:R-:W-:Y:S05]  /*02e0*/  BSYNC.RECONVERGENT B1 ;  /* 0x0000000000017941 */ /* 0x000fea0003800200 */
.L_x_13:
[----:B------:R-:W0:Y:S01]  /*02f0*/  LDCU UR7, c[0x0][0x3a8] ;  /* 0x00007500ff0777ac */ /* 0x000e220008000800 */
[----:B------:R-:W-:Y:S02]  /*0300*/  LOP3.LUT R12, R12, 0xff, RZ, 0xc0, !PT ;  /* 0x000000ff0c0c7812 */ /* 0x000fe400078ec0ff */
[----:B------:R-:W-:-:S03]  /*0310*/  IADD3 R2, PT, PT, R2, 0x1, RZ ;  /* 0x0000000102027810 */ /* 0x000fc60007ffe0ff */
[----:B------:R-:W-:Y:S01]  /*0320*/  IMAD.IADD R13, R12, 0x1, R13 ;  /* 0x000000010c0d7824 */ /* 0x000fe200078e020d */
[----:B------:R-:W-:-:S04]  /*0330*/  ISETP.GE.U32.AND P0, PT, R2, R15, PT ;  /* 0x0000000f0200720c */ /* 0x000fc80003f06070 */
[----:B0-----:R-:W-:-:S13]  /*0340*/  ISETP.LE.U32.AND P1, PT, R13, UR7, PT ;  /* 0x000000070d007c0c */ /* 0x001fda000bf23070 */
[----:B------:R-:W-:Y:S05]  /*0350*/  @!P0 BRA P1, `(.L_x_15) ;  /* 0xfffffffc00988947 */ /* 0x000fea000083ffff */
[----:B------:R-:W-:Y:S05]  /*0360*/  BSYNC.RECONVERGENT B0 ;  /* 0x0000000000007941 */ /* 0x000fea0003800200 */
.L_x_12:
        /* <DEDUP_REMOVED lines=8> */
.L_x_11:
[----:B------:R-:W0:Y:S08]  /*03f0*/  LDC R7, c[0x0][0x3a8] ;  /* 0x0000ea00ff077b82 */ /* 0x000e300000000800 */
[----:B------:R-:W1:Y:S01]  /*0400*/  LDC.64 R4, c[0x0][0x390] ;  /* 0x0000e400ff047b82 */ /* 0x000e620000000a00 */
[----:B0-----:R-:W-:-:S05]  /*0410*/  VIADDMNMX.U32 R2, R2, 0xffffffff, R7, PT ;  /* 0xffffffff02027846 */ /* 0x001fca0003800007 */
[----:B------:R-:W-:-:S07]  /*0420*/  VIADD R9, R2, 0x1 ;  /* 0x0000000102097836 */ /* 0x000fce0000000000 */
.L_x_17:
[----:B-1----:R-:W-:Y:S01]  /*0430*/  IMAD.WIDE R6, R3, 0x4, R4 ;  /* 0x0000000403067825 */ /* 0x002fe200078e0204 */
[----:B------:R-:W-:-:S04]  /*0440*/  IADD3 R3, PT, PT, R0, R3, RZ ;  /* 0x0000000300037210 */ /* 0x000fc80007ffe0ff */
[----:B------:R0:W-:Y:S01]  /*0450*/  STG.E desc[UR4][R6.64], R9 ;  /* 0x0000000906007986 */ /* 0x0001e2000c101904 */
[----:B------:R-:W-:-:S13]  /*0460*/  ISETP.GE.U32.AND P0, PT, R3, UR6, PT ;  /* 0x0000000603007c0c */ /* 0x000fda000bf06070 */
[----:B0-----:R-:W-:Y:S05]  /*0470*/  @!P0 BRA `(.L_x_17) ;  /* 0xfffffffc00ec8947 */ /* 0x001fea000383ffff */
[----:B------:R-:W-:Y:S05]  /*0480*/  EXIT ;  /* 0x000000000000794d */ /* 0x000fea0003800000 */
.L_x_18:
        /* <DEDUP_REMOVED lines=15> */
.L_x_25:


//--------------------- .text.count_frequency     --------------------------
	.section	.text.count_frequency,"ax",@progbits
	.align	128
        .global         count_frequency
        .type           count_frequency,@function
        .size           count_frequency,(.L_x_26 - count_frequency)
        .other          count_frequency,@"STO_CUDA_ENTRY STV_DEFAULT"
count_frequency:
.text.count_frequency:
[----:B------:R-:W-:Y:S01]  /*0000*/  LDC R1, c[0x0][0x37c] ;  /* 0x0000df00ff017b82 */ /* 0x000fe20000000800 */
[----:B------:R-:W0:Y:S07]  /*0010*/  S2R R0, SR_TID.X ;  /* 0x0000000000007919 */ /* 0x000e2e0000002100 */
[----:B------:R-:W0:Y:S01]  /*0020*/  S2UR UR5, SR_CTAID.X ;  /* 0x00000000000579c3 */ /* 0x000e220000002500 */
[----:B------:R-:W1:Y:S07]  /*0030*/  LDCU UR4, c[0x0][0x390] ;  /* 0x00007200ff0477ac */ /* 0x000e6e0008000800 */
[----:B------:R-:W0:Y:S02]  /*0040*/  LDC R9, c[0x0][0x360] ;  /* 0x0000d800ff097b82 */ /* 0x000e240000000800 */
[----:B0-----:R-:W-:-:S05]  /*0050*/  IMAD R0, R9, UR5, R0 ;  /* 0x0000000509007c24 */ /* 0x001fca000f8e0200 */
[----:B-1----:R-:W-:-:S13]  /*0060*/  ISETP.GE.U32.AND P0, PT, R0, UR4, PT ;  /* 0x0000000400007c0c */ /* 0x002fda000bf06070 */
[----:B------:R-:W-:Y:S05]  /*0070*/  @P0 EXIT ;  /* 0x000000000000094d */ /* 0x000fea0003800000 */
[----:B------:R-:W0:Y:S01]  /*0080*/  LDCU UR6, c[0x0][0x370] ;  /* 0x00006e00ff0677ac */ /* 0x000e220008000800 */
[----:B------:R-:W1:Y:S01]  /*0090*/  LDCU UR5, c[0x0][0x394] ;  /* 0x00007280ff0577ac */ /* 0x000e620008000800 */
[----:B------:R-:W2:Y:S01]  /*00a0*/  LDCU.64 UR8, c[0x0][0x358] ;  /* 0x00006b00ff0877ac */ /* 0x000ea20008000a00 */
[----:B------:R-:W3:Y:S01]  /*00b0*/  LDCU UR7, c[0x0][0x390] ;  /* 0x00007200ff0777ac */ /* 0x000ee20008000800 */
[----:B0-----:R-:W-:Y:S01]  /*00c0*/  IMAD R9, R9, UR6, RZ ;  /* 0x0000000609097c24 */ /* 0x001fe2000f8e02ff */
[----:B-1----:R-:W-:-:S12]  /*00d0*/  UIMAD UR4, UR4, UR5, URZ ;  /* 0x00000005040472a4 */ /* 0x002fd8000f8e02ff */
.L_x_22:
[----:B------:R-:W0:Y:S01]  /*00e0*/  LDC.64 R6, c[0x0][0x388] ;  /* 0x0000e200ff067b82 */ /* 0x000e220000000a00 */
[----:B------:R-:W-:Y:S01]  /*00f0*/  ISETP.GE.U32.AND P0, PT, R0, UR4, PT ;  /* 0x0000000400007c0c */ /* 0x000fe2000bf06070 */
[----:B------:R-:W-:Y:S01]  /*0100*/  BSSY.RECONVERGENT B0, `(.L_x_19) ;  /* 0x000000c000007945 */ /* 0x000fe20003800200 */
[----:B------:R-:W-:-:S11]  /*0110*/  IMAD.MOV.U32 R11, RZ, RZ, RZ ;  /* 0x000000ffff0b7224 */ /* 0x000fd600078e00ff */
[----:B------:R-:W-:Y:S05]  /*0120*/  @P0 BRA `(.L_x_20) ;  /* 0x0000000000240947 */ /* 0x000fea0003800000 */
[----:B------:R-:W1:Y:S01]  /*0130*/  LDC.64 R4, c[0x0][0x380] ;  /* 0x0000e000ff047b82 */ /* 0x000e620000000a00 */
[----:B------:R-:W-:Y:S01]  /*0140*/  IMAD.MOV.U32 R11, RZ, RZ, RZ ;  /* 0x000000ffff0b7224 */ /* 0x000fe200078e00ff */
[----:B------:R-:W-:-:S07]  /*0150*/  MOV R13, R0 ;  /* 0x00000000000d7202 */ /* 0x000fce0000000f00 */
.L_x_21:
[----:B-1----:R-:W-:-:S06]  /*0160*/  IMAD.WIDE R2, R13, 0x4, R4 ;  /* 0x000000040d027825 */ /* 0x002fcc00078e0204 */
[----:B--2---:R-:W2:Y:S01]  /*0170*/  LDG.E R2, desc[UR8][R2.64] ;  /* 0x0000000802027981 */ /* 0x004ea2000c1e1900 */
[----:B---3--:R-:W-:-:S05]  /*0180*/  VIADD R13, R13, UR7 ;  /* 0x000000070d0d7c36 */ /* 0x008fca0008000000 */
[----:B------:R-:W-:Y:S02]  /*0190*/  ISETP.GE.U32.AND P0, PT, R13, UR4, PT ;  /* 0x000000040d007c0c */ /* 0x000fe4000bf06070 */
[----:B--2---:R-:W-:-:S11]  /*01a0*/  IADD3 R11, PT, PT, R2, R11, RZ ;  /* 0x0000000b020b7210 */ /* 0x004fd60007ffe0ff */
[----:B------:R-:W-:Y:S05]  /*01b0*/  @!P0 BRA `(.L_x_21) ;  /* 0xfffffffc00e88947 */ /* 0x000fea000383ffff */
.L_x_20:
[----:B--23--:R-:W-:Y:S05]  /*01c0*/  BSYNC.RECONVERGENT B0 ;  /* 0x0000000000007941 */ /* 0x00cfea0003800200 */
.L_x_19:
[----:B------:R-:W1:Y:S01]  /*01d0*/  LDCU UR5, c[0x0][0x390] ;  /* 0x00007200ff0577ac */ /* 0x000e620008000800 */
[----:B0-----:R-:W-:Y:S01]  /*01e0*/  IMAD.WIDE R2, R0, 0x4, R6 ;  /* 0x0000000400027825 */ /* 0x001fe200078e0206 */
[----:B------:R-:W-:-:S04]  /*01f0*/  IADD3 R0, PT, PT, R9, R0, RZ ;  /* 0x0000000009007210 */ /* 0x000fc80007ffe0ff */
[----:B------:R0:W-:Y:S01]  /*0200*/  STG.E desc[UR8][R2.64], R11 ;  /* 0x0000000b02007986 */ /* 0x0001e2000c101908 */
[----:B-1----:R-:W-:-:S13]  /*0210*/  ISETP.GE.U32.AND P0, PT, R0, UR5, PT ;  /* 0x0000000500007c0c */ /* 0x002fda000bf06070 */
[----:B0-----:R-:W-:Y:S05]  /*0220*/  @!P0 BRA `(.L_x_22) ;  /* 0xfffffffc00ac8947 */ /* 0x001fea000383ffff */
[----:B------:R-:W-:Y:S05]  /*0230*/  EXIT ;  /* 0x000000000000794d */ /* 0x000fea0003800000 */
.L_x_23:
        /* <DEDUP_REMOVED lines=12> */
.L_x_26:


//--------------------- .nv.shared.reserved.0     --------------------------
	.section	.nv.shared.reserved.0,"aw",@nobits
	.weak		__nv_reservedSMEM_offset_0_alias
	.size		__nv_reservedSMEM_offset_0_alias, 0, 64
	.other		__nv_reservedSMEM_offset_0_alias,@"STO_CUDA_RESERVED_SHARED STV_DEFAULT"
__nv_reservedSMEM_offset_0_alias:
	.zero		0
	.zero		64


//--------------------- .nv.constant0.count_frequency_table --------------------------
	.section	.nv.constant0.count_frequency_table,"a",@progbits
	.sectionflags	@""
	.align	4
.nv.constant0.count_frequency_table:
	.zero		920


//--------------------- .nv.constant0.count_sets_frequencies --------------------------
	.section	.nv.constant0.count_sets_frequencies,"a",@progbits
	.sectionflags	@""
	.align	4
.nv.constant0.count_sets_frequencies:
	.zero		940


//--------------------- .nv.constant0.count_frequency --------------------------
	.section	.nv.constant0.count_frequency,"a",@progbits
	.sectionflags	@""
	.align	4
.nv.constant0.count_frequency:
	.zero		920


//--------------------- SYMBOLS --------------------------

	.type		.nv.reservedSmem.offset0,@object
	.size		.nv.reservedSmem.offset0,0x4
